	.headerflags	@"EF_CUDA_TEXMODE_UNIFIED EF_CUDA_64BIT_ADDRESS EF_CUDA_ACCELERATORS EF_CUDA_SM90 EF_CUDA_VIRTUAL_SM(EF_CUDA_SM90)"
	.elftype	@"ET_EXEC"


//--------------------- .nv.info                  --------------------------
	.section	.nv.info,"",@"SHT_CUDA_INFO"
	.align	4


	//----- nvinfo : EIATTR_REGCOUNT
	.align		4
        /*0000*/ 	.byte	0x04, 0x2f
        /*0002*/ 	.short	(.L_3 - .L_2)
	.align		4
.L_2:
        /*0004*/ 	.word	index@(triton_poi_fused__native_batch_norm_legit_no_training_add_5)
        /*0008*/ 	.word	0x00000014


	//----- nvinfo : EIATTR_MIN_STACK_SIZE
	.align		4
.L_3:
        /*000c*/ 	.byte	0x04, 0x12
        /*000e*/ 	.short	(.L_5 - .L_4)
	.align		4
.L_4:
        /*0010*/ 	.word	index@(triton_poi_fused__native_batch_norm_legit_no_training_add_5)
        /*0014*/ 	.word	0x00000000


	//----- nvinfo : EIATTR_FRAME_SIZE
	.align		4
.L_5:
        /*0018*/ 	.byte	0x04, 0x11
        /*001a*/ 	.short	(.L_7 - .L_6)
	.align		4
.L_6:
        /*001c*/ 	.word	index@(triton_poi_fused__native_batch_norm_legit_no_training_add_5)
        /*0020*/ 	.word	0x00000000


	//----- nvinfo : EIATTR_MIN_STACK_SIZE
	.align		4
.L_7:
        /*0024*/ 	.byte	0x04, 0x12
        /*0026*/ 	.short	(.L_9 - .L_8)
	.align		4
.L_8:
        /*0028*/ 	.word	index@(triton_poi_fused__native_batch_norm_legit_no_training_add_5)
        /*002c*/ 	.word	0x00000000
.L_9:


//--------------------- .nv.info.triton_poi_fused__native_batch_norm_legit_no_training_add_5 --------------------------
	.section	.nv.info.triton_poi_fused__native_batch_norm_legit_no_training_add_5,"",@"SHT_CUDA_INFO"
	.sectionflags	@""
	.align	4


	//----- nvinfo : EIATTR_CUDA_API_VERSION
	.align		4
        /*0000*/ 	.byte	0x04, 0x37
        /*0002*/ 	.short	(.L_11 - .L_10)
.L_10:
        /*0004*/ 	.word	0x0000007c


	//----- nvinfo : EIATTR_KPARAM_INFO
	.align		4
.L_11:
        /*0008*/ 	.byte	0x04, 0x17
        /*000a*/ 	.short	(.L_13 - .L_12)
.L_12:
        /*000c*/ 	.word	0x00000000
        /*0010*/ 	.short	0x0007
        /*0012*/ 	.short	0x0038
        /*0014*/ 	.byte	0x00, 0xf0, 0x11, 0x00


	//----- nvinfo : EIATTR_KPARAM_INFO
	.align		4
.L_13:
        /*0018*/ 	.byte	0x04, 0x17
        /*001a*/ 	.short	(.L_15 - .L_14)
.L_14:
        /*001c*/ 	.word	0x00000000
        /*0020*/ 	.short	0x0006
        /*0022*/ 	.short	0x0030
        /*0024*/ 	.byte	0x00, 0xf4, 0x21, 0x00


	//----- nvinfo : EIATTR_KPARAM_INFO
	.align		4
.L_15:
        /*0028*/ 	.byte	0x04, 0x17
        /*002a*/ 	.short	(.L_17 - .L_16)
.L_16:
        /*002c*/ 	.word	0x00000000
        /*0030*/ 	.short	0x0005
        /*0032*/ 	.short	0x0028
        /*0034*/ 	.byte	0x00, 0xf4, 0x21, 0x00


	//----- nvinfo : EIATTR_KPARAM_INFO
	.align		4
.L_17:
        /*0038*/ 	.byte	0x04, 0x17
        /*003a*/ 	.short	(.L_19 - .L_18)
.L_18:
        /*003c*/ 	.word	0x00000000
        /*0040*/ 	.short	0x0004
        /*0042*/ 	.short	0x0020
        /*0044*/ 	.byte	0x00, 0xf4, 0x21, 0x00


	//----- nvinfo : EIATTR_KPARAM_INFO
	.align		4
.L_19:
        /*0048*/ 	.byte	0x04, 0x17
        /*004a*/ 	.short	(.L_21 - .L_20)
.L_20:
        /*004c*/ 	.word	0x00000000
        /*0050*/ 	.short	0x0003
        /*0052*/ 	.short	0x0018
        /*0054*/ 	.byte	0x00, 0xf4, 0x21, 0x00


	//----- nvinfo : EIATTR_KPARAM_INFO
	.align		4
.L_21:
        /*0058*/ 	.byte	0x04, 0x17
        /*005a*/ 	.short	(.L_23 - .L_22)
.L_22:
        /*005c*/ 	.word	0x00000000
        /*0060*/ 	.short	0x0002
        /*0062*/ 	.short	0x0010
        /*0064*/ 	.byte	0x00, 0xf4, 0x21, 0x00


	//----- nvinfo : EIATTR_KPARAM_INFO
	.align		4
.L_23:
        /*0068*/ 	.byte	0x04, 0x17
        /*006a*/ 	.short	(.L_25 - .L_24)
.L_24:
        /*006c*/ 	.word	0x00000000
        /*0070*/ 	.short	0x0001
        /*0072*/ 	.short	0x0008
        /*0074*/ 	.byte	0x00, 0xf4, 0x21, 0x00


	//----- nvinfo : EIATTR_KPARAM_INFO
	.align		4
.L_25:
        /*0078*/ 	.byte	0x04, 0x17
        /*007a*/ 	.short	(.L_27 - .L_26)
.L_26:
        /*007c*/ 	.word	0x00000000
        /*0080*/ 	.short	0x0000
        /*0082*/ 	.short	0x0000
        /*0084*/ 	.byte	0x00, 0xf4, 0x21, 0x00


	//----- nvinfo : EIATTR_SPARSE_MMA_MASK
	.align		4
.L_27:
        /*0088*/ 	.byte	0x03, 0x50
        /*008a*/ 	.short	0x0000


	//----- nvinfo : EIATTR_MAXREG_COUNT
	.align		4
        /*008c*/ 	.byte	0x03, 0x1b
        /*008e*/ 	.short	0x00ff


	//----- nvinfo : EIATTR_EXIT_INSTR_OFFSETS
	.align		4
        /*0090*/ 	.byte	0x04, 0x1c
        /*0092*/ 	.short	(.L_29 - .L_28)


	//   ....[0]....
.L_28:
        /*0094*/ 	.word	0x000003e0


	//----- nvinfo : EIATTR_REQNTID
	.align		4
.L_29:
        /*0098*/ 	.byte	0x04, 0x10
        /*009a*/ 	.short	(.L_31 - .L_30)
.L_30:
        /*009c*/ 	.word	0x00000100
        /*00a0*/ 	.word	0x00000001
        /*00a4*/ 	.word	0x00000001


	//----- nvinfo : EIATTR_CBANK_PARAM_SIZE
	.align		4
.L_31:
        /*00a8*/ 	.byte	0x03, 0x19
        /*00aa*/ 	.short	0x003c


	//----- nvinfo : EIATTR_PARAM_CBANK
	.align		4
        /*00ac*/ 	.byte	0x04, 0x0a
        /*00ae*/ 	.short	(.L_33 - .L_32)
	.align		4
.L_32:
        /*00b0*/ 	.word	index@(.nv.constant0.triton_poi_fused__native_batch_norm_legit_no_training_add_5)
        /*00b4*/ 	.short	0x0210
        /*00b6*/ 	.short	0x003c


	//----- nvinfo : EIATTR_SW_WAR
	.align		4
.L_33:
        /*00b8*/ 	.byte	0x04, 0x36
        /*00ba*/ 	.short	(.L_35 - .L_34)
.L_34:
        /*00bc*/ 	.word	0x00000008
.L_35:


//--------------------- .nv.callgraph             --------------------------
	.section	.nv.callgraph,"",@"SHT_CUDA_CALLGRAPH"
	.align	4
	.sectionentsize	8
	.align		4
        /*0000*/ 	.word	0x00000000
	.align		4
        /*0004*/ 	.word	0xffffffff
	.align		4
        /*0008*/ 	.word	0x00000000
	.align		4
        /*000c*/ 	.word	0xfffffffe
	.align		4
        /*0010*/ 	.word	0x00000000
	.align		4
        /*0014*/ 	.word	0xfffffffd
	.align		4
        /*0018*/ 	.word	0x00000000
	.align		4
        /*001c*/ 	.word	0xfffffffc


//--------------------- .nv.constant4             --------------------------
	.section	.nv.constant4,"a",@progbits
	.align	8
	.align		8
.nv.constant4:
        /*0000*/ 	.dword	_$_str
	.align		8
        /*0008*/ 	.dword	_$_str_$_2


//--------------------- .text.triton_poi_fused__native_batch_norm_legit_no_training_add_5 --------------------------
	.section	.text.triton_poi_fused__native_batch_norm_legit_no_training_add_5,"ax",@progbits
	.align	128
        .global         triton_poi_fused__native_batch_norm_legit_no_training_add_5
        .type           triton_poi_fused__native_batch_norm_legit_no_training_add_5,@function
        .size           triton_poi_fused__native_batch_norm_legit_no_training_add_5,(.L_x_1 - triton_poi_fused__native_batch_norm_legit_no_training_add_5)
        .other          triton_poi_fused__native_batch_norm_legit_no_training_add_5,@"STO_CUDA_ENTRY STV_DEFAULT"
triton_poi_fused__native_batch_norm_legit_no_training_add_5:
.text.triton_poi_fused__native_batch_norm_legit_no_training_add_5:
[----:B------:R-:W-:Y:S01]  /*0000*/  LDC R1, c[0x0][0x28] ;  /* 0x00000a00ff017b82 */ /* 0x000fe20000000800 */
[----:B------:R-:W1:Y:S07]  /*0010*/  S2R R0, SR_TID.X ;  /* 0x0000000000007919 */ /* 0x000e6e0000002100 */
[----:B------:R-:W2:Y:S01]  /*0020*/  LDC.64 R2, c[0x0][0x228] ;  /* 0x00008a00ff027b82 */ /* 0x000ea20000000a00 */
[----:B------:R-:W-:Y:S01]  /*0030*/  ULDC.64 UR4, c[0x0][0x208] ;  /* 0x0000820000047ab9 */ /* 0x000fe20000000a00 */
[----:B------:R-:W3:Y:S06]  /*0040*/  S2R R7, SR_CTAID.X ;  /* 0x0000000000077919 */ /* 0x000eec0000002500 */
[----:B------:R-:W4:Y:S08]  /*0050*/  LDC.64 R8, c[0x0][0x230] ;  /* 0x00008c00ff087b82 */ /* 0x000f300000000a00 */
[----:B------:R-:W5:Y:S08]  /*0060*/  LDC.64 R12, c[0x0][0x238] ;  /* 0x00008e00ff0c7b82 */ /* 0x000f700000000a00 */
[----:B------:R-:W4:Y:S01]  /*0070*/  LDC.64 R10, c[0x0][0x210] ;  /* 0x00008400ff0a7b82 */ /* 0x000f220000000a00 */
[----:B-1----:R-:W-:-:S02]  /*0080*/  SHF.L.U32 R0, R0, 0x1, RZ ;  /* 0x0000000100007819 */ /* 0x002fc400000006ff */
[----:B---3--:R-:W-:Y:S02]  /*0090*/  SHF.R.S32.HI R5, RZ, 0x16, R7 ;  /* 0x00000016ff057819 */ /* 0x008fe40000011407 */
[----:B------:R-:W-:Y:S02]  /*00a0*/  LOP3.LUT R0, R0, 0x1fe, RZ, 0xc0, !PT ;  /* 0x000001fe00007812 */ /* 0x000fe400078ec0ff */
[----:B------:R-:W-:Y:S02]  /*00b0*/  SGXT R5, R5, 0x1 ;  /* 0x000000010505781a */ /* 0x000fe40000000200 */
[----:B------:R-:W-:Y:S02]  /*00c0*/  LEA R0, R7, R0, 0x9 ;  /* 0x0000000007007211 */ /* 0x000fe400078e48ff */
[----:B------:R-:W1:Y:S02]  /*00d0*/  LDC.64 R6, c[0x0][0x220] ;  /* 0x00008800ff067b82 */ /* 0x000e640000000a00 */
[----:B------:R-:W-:-:S04]  /*00e0*/  LEA.HI R5, R5, R0, RZ, 0x5 ;  /* 0x0000000005057211 */ /* 0x000fc800078f28ff */
[----:B------:R-:W-:-:S04]  /*00f0*/  LOP3.LUT R5, R5, 0xffffffe0, RZ, 0xc0, !PT ;  /* 0xffffffe005057812 */ /* 0x000fc800078ec0ff */
[----:B------:R-:W-:Y:S02]  /*0100*/  IADD3 R15, R0, -R5, RZ ;  /* 0x80000005000f7210 */ /* 0x000fe40007ffe0ff */
[----:B------:R-:W3:Y:S03]  /*0110*/  LDC.64 R4, c[0x0][0x218] ;  /* 0x00008600ff047b82 */ /* 0x000ee60000000a00 */
[----:B--2---:R-:W-:-:S06]  /*0120*/  IMAD.WIDE R2, R15, 0x4, R2 ;  /* 0x000000040f027825 */ /* 0x004fcc00078e0202 */
[----:B------:R-:W2:Y:S01]  /*0130*/  LDG.E.EL.64 R2, desc[UR4][R2.64] ;  /* 0x0000000402027981 */ /* 0x000ea2000c2e1b00 */
[----:B-1----:R-:W-:-:S04]  /*0140*/  IMAD.WIDE R6, R15, 0x4, R6 ;  /* 0x000000040f067825 */ /* 0x002fc800078e0206 */
[C---:B----4-:R-:W-:Y:S02]  /*0150*/  IMAD.WIDE R8, R15.reuse, 0x4, R8 ;  /* 0x000000040f087825 */ /* 0x050fe400078e0208 */
[----:B------:R-:W4:Y:S02]  /*0160*/  LDG.E.EL.64 R6, desc[UR4][R6.64] ;  /* 0x0000000406067981 */ /* 0x000f24000c2e1b00 */
[----:B-----5:R-:W-:Y:S02]  /*0170*/  IMAD.WIDE R12, R15, 0x4, R12 ;  /* 0x000000040f0c7825 */ /* 0x020fe400078e020c */
[----:B------:R-:W5:Y:S02]  /*0180*/  LDG.E.EL.64 R8, desc[UR4][R8.64] ;  /* 0x0000000408087981 */ /* 0x000f64000c2e1b00 */
[C---:B---3--:R-:W-:Y:S02]  /*0190*/  IMAD.WIDE R4, R0.reuse, 0x4, R4 ;  /* 0x0000000400047825 */ /* 0x048fe400078e0204 */
[----:B------:R-:W5:Y:S04]  /*01a0*/  LDG.E.EL.64 R12, desc[UR4][R12.64] ;  /* 0x000000040c0c7981 */ /* 0x000f68000c2e1b00 */
[----:B------:R-:W4:Y:S01]  /*01b0*/  LDG.E.64 R4, desc[UR4][R4.64] ;  /* 0x0000000404047981 */ /* 0x000f22000c1e1b00 */
[----:B0-----:R-:W-:-:S06]  /*01c0*/  IMAD.WIDE R10, R0, 0x4, R10 ;  /* 0x00000004000a7825 */ /* 0x001fcc00078e020a */
[----:B------:R-:W3:Y:S01]  /*01d0*/  LDG.E.64 R10, desc[UR4][R10.64] ;  /* 0x000000040a0a7981 */ /* 0x000ee2000c1e1b00 */
[----:B------:R-:W-:Y:S01]  /*01e0*/  HFMA2.MMA R16, -RZ, RZ, 1.625, 0 ;  /* 0x3e800000ff107435 */ /* 0x000fe200000001ff */
[----:B--2---:R-:W-:Y:S01]  /*01f0*/  FADD R2, R2, 9.9999997473787516356e-06 ;  /* 0x3727c5ac02027421 */ /* 0x004fe20000000000 */
[----:B------:R-:W-:-:S03]  /*0200*/  FADD R3, R3, 9.9999997473787516356e-06 ;  /* 0x3727c5ac03037421 */ /* 0x000fc60000000000 */
[----:B------:R-:W0:Y:S08]  /*0210*/  MUFU.SQRT R14, R2 ;  /* 0x00000002000e7308 */ /* 0x000e300000002000 */
[----:B------:R1:W2:Y:S01]  /*0220*/  MUFU.SQRT R15, R3 ;  /* 0x00000003000f7308 */ /* 0x0002a20000002000 */
[C---:B0-----:R-:W-:Y:S02]  /*0230*/  FSETP.GT.AND P0, PT, R14.reuse, 8.50705917302346158658e+37, PT ;  /* 0x7e8000000e00780b */ /* 0x041fe40003f04000 */
[----:B------:R-:W-:Y:S01]  /*0240*/  FSETP.GEU.AND P2, PT, R14, 1.175494350822287508e-38, PT ;  /* 0x008000000e00780b */ /* 0x000fe20003f4e000 */
[----:B-1----:R-:W0:Y:S01]  /*0250*/  LDC.64 R2, c[0x0][0x240] ;  /* 0x00009000ff027b82 */ /* 0x002e220000000a00 */
[----:B--2---:R-:W-:-:S02]  /*0260*/  FSETP.GT.AND P1, PT, R15, 8.50705917302346158658e+37, PT ;  /* 0x7e8000000f00780b */ /* 0x004fc40003f24000 */
[----:B------:R-:W-:-:S07]  /*0270*/  FSETP.GEU.AND P3, PT, R15, 1.175494350822287508e-38, PT ;  /* 0x008000000f00780b */ /* 0x000fce0003f6e000 */
[----:B------:R-:W-:-:S04]  /*0280*/  @P0 FMUL R14, R14, 0.25 ;  /* 0x3e8000000e0e0820 */ /* 0x000fc80000400000 */
[----:B------:R-:W-:Y:S01]  /*0290*/  @!P2 FMUL R14, R14, 16777216 ;  /* 0x4b8000000e0ea820 */ /* 0x000fe20000400000 */
[----:B------:R-:W-:-:S04]  /*02a0*/  @P1 FMUL R15, R15, 0.25 ;  /* 0x3e8000000f0f1820 */ /* 0x000fc80000400000 */
[----:B------:R-:W-:Y:S01]  /*02b0*/  @!P3 FMUL R15, R15, 16777216 ;  /* 0x4b8000000f0fb820 */ /* 0x000fe20000400000 */
[----:B------:R-:W1:Y:S01]  /*02c0*/  MUFU.RCP R14, R14 ;  /* 0x0000000e000e7308 */ /* 0x000e620000001000 */
[----:B------:R-:W-:-:S07]  /*02d0*/  FSEL R17, R16, 1, P0 ;  /* 0x3f80000010117808 */ /* 0x000fce0000000000 */
[----:B------:R-:W2:Y:S01]  /*02e0*/  MUFU.RCP R15, R15 ;  /* 0x0000000f000f7308 */ /* 0x000ea20000001000 */
[----:B------:R-:W-:Y:S01]  /*02f0*/  FSEL R16, R16, 1, P1 ;  /* 0x3f80000010107808 */ /* 0x000fe20000800000 */
[----:B------:R-:W-:-:S04]  /*0300*/  @!P2 FMUL R17, R17, 16777216 ;  /* 0x4b8000001111a820 */ /* 0x000fc80000400000 */
[----:B------:R-:W-:Y:S01]  /*0310*/  @!P3 FMUL R16, R16, 16777216 ;  /* 0x4b8000001010b820 */ /* 0x000fe20000400000 */
[----:B----4-:R-:W-:Y:S01]  /*0320*/  FADD R5, R5, -R7 ;  /* 0x8000000705057221 */ /* 0x010fe20000000000 */
[----:B------:R-:W-:Y:S01]  /*0330*/  FADD R4, R4, -R6 ;  /* 0x8000000604047221 */ /* 0x000fe20000000000 */
[----:B-1----:R-:W-:Y:S01]  /*0340*/  FMUL R17, R14, R17 ;  /* 0x000000110e117220 */ /* 0x002fe20000400000 */
[----:B--2---:R-:W-:-:S03]  /*0350*/  FMUL R16, R15, R16 ;  /* 0x000000100f107220 */ /* 0x004fc60000400000 */
[----:B------:R-:W-:Y:S01]  /*0360*/  FMUL R17, R4, R17 ;  /* 0x0000001104117220 */ /* 0x000fe20000400000 */
[----:B------:R-:W-:-:S03]  /*0370*/  FMUL R16, R5, R16 ;  /* 0x0000001005107220 */ /* 0x000fc60000400000 */
[----:B-----5:R-:W-:Y:S01]  /*0380*/  FFMA R17, R8, R17, R12 ;  /* 0x0000001108117223 */ /* 0x020fe2000000000c */
[----:B------:R-:W-:Y:S01]  /*0390*/  FFMA R16, R9, R16, R13 ;  /* 0x0000001009107223 */ /* 0x000fe2000000000d */
[----:B0-----:R-:W-:-:S04]  /*03a0*/  IMAD.WIDE R2, R0, 0x4, R2 ;  /* 0x0000000400027825 */ /* 0x001fc800078e0202 */
[----:B---3--:R-:W-:Y:S01]  /*03b0*/  FADD R10, R10, R17 ;  /* 0x000000110a0a7221 */ /* 0x008fe20000000000 */
[----:B------:R-:W-:-:S05]  /*03c0*/  FADD R11, R11, R16 ;  /* 0x000000100b0b7221 */ /* 0x000fca0000000000 */
[----:B------:R-:W-:Y:S01]  /*03d0*/  STG.E.64 desc[UR4][R2.64], R10 ;  /* 0x0000000a02007986 */ /* 0x000fe2000c101b04 */
[----:B------:R-:W-:Y:S05]  /*03e0*/  EXIT ;  /* 0x000000000000794d */ /* 0x000fea0003800000 */
.L_x_0:
[----:B------:R-:W-:-:S00]  /*03f0*/  BRA `(.L_x_0) ;  /* 0xfffffffc00fc7947 */ /* 0x000fc0000383ffff */
[----:B------:R-:W-:-:S00]  /*0400*/  NOP ;  /* 0x0000000000007918 */ /* 0x000fc00000000000 */
[----:B------:R-:W-:-:S00]  /*0410*/  NOP ;  /* 0x0000000000007918 */ /* 0x000fc00000000000 */
[----:B------:R-:W-:-:S00]  /*0420*/  NOP ;  /* 0x0000000000007918 */ /* 0x000fc00000000000 */
[----:B------:R-:W-:-:S00]  /*0430*/  NOP ;  /* 0x0000000000007918 */ /* 0x000fc00000000000 */
[----:B------:R-:W-:-:S00]  /*0440*/  NOP ;  /* 0x0000000000007918 */ /* 0x000fc00000000000 */
[----:B------:R-:W-:-:S00]  /*0450*/  NOP ;  /* 0x0000000000007918 */ /* 0x000fc00000000000 */
[----:B------:R-:W-:-:S00]  /*0460*/  NOP ;  /* 0x0000000000007918 */ /* 0x000fc00000000000 */
[----:B------:R-:W-:-:S00]  /*0470*/  NOP ;  /* 0x0000000000007918 */ /* 0x000fc00000000000 */
.L_x_1:


//--------------------- .nv.global.init           --------------------------
	.section	.nv.global.init,"aw",@progbits
.nv.global.init:
	.type		_$_str,@object
	.size		_$_str,(_$_str_$_2 - _$_str)
_$_str:
        /*0000*/ 	.byte	0x5f, 0x5f, 0x43, 0x55, 0x44, 0x41, 0x5f, 0x46, 0x54, 0x5a, 0x00
	.type		_$_str_$_2,@object
	.size		_$_str_$_2,(.L_1 - _$_str_$_2)
_$_str_$_2:
        /*000b*/ 	.byte	0x5f, 0x5f, 0x43, 0x55, 0x44, 0x41, 0x5f, 0x50, 0x52, 0x45, 0x43, 0x5f, 0x53, 0x51, 0x52, 0x54
        /*001b*/ 	.byte	0x00
.L_1:


//--------------------- .nv.constant0.triton_poi_fused__native_batch_norm_legit_no_training_add_5 --------------------------
	.section	.nv.constant0.triton_poi_fused__native_batch_norm_legit_no_training_add_5,"a",@progbits
	.sectionflags	@""
	.align	4
.nv.constant0.triton_poi_fused__native_batch_norm_legit_no_training_add_5:
	.zero		588
